	.headerflags	@"EF_CUDA_TEXMODE_UNIFIED EF_CUDA_64BIT_ADDRESS EF_CUDA_SM89 EF_CUDA_VIRTUAL_SM(EF_CUDA_SM89)"
	.elftype	@"ET_EXEC"


//--------------------- .nv.info                  --------------------------
	.section	.nv.info,"",@"SHT_CUDA_INFO"
	.align	4


	//----- nvinfo : EIATTR_REGCOUNT
	.align		4
        /*0000*/ 	.byte	0x04, 0x2f
        /*0002*/ 	.short	(.L_1 - .L_0)
	.align		4
.L_0:
        /*0004*/ 	.word	index@(triton_per_fused_add_expand_mul_neg_pow_select_sum_unsqueeze_31)
        /*0008*/ 	.word	0x00000013


	//----- nvinfo : EIATTR_FRAME_SIZE
	.align		4
.L_1:
        /*000c*/ 	.byte	0x04, 0x11
        /*000e*/ 	.short	(.L_3 - .L_2)
	.align		4
.L_2:
        /*0010*/ 	.word	index@(triton_per_fused_add_expand_mul_neg_pow_select_sum_unsqueeze_31)
        /*0014*/ 	.word	0x00000000


	//----- nvinfo : EIATTR_MIN_STACK_SIZE
	.align		4
.L_3:
        /*0018*/ 	.byte	0x04, 0x12
        /*001a*/ 	.short	(.L_5 - .L_4)
	.align		4
.L_4:
        /*001c*/ 	.word	index@(triton_per_fused_add_expand_mul_neg_pow_select_sum_unsqueeze_31)
        /*0020*/ 	.word	0x00000000
.L_5:


//--------------------- .nv.info.triton_per_fused_add_expand_mul_neg_pow_select_sum_unsqueeze_31 --------------------------
	.section	.nv.info.triton_per_fused_add_expand_mul_neg_pow_select_sum_unsqueeze_31,"",@"SHT_CUDA_INFO"
	.sectionflags	@""
	.align	4


	//----- nvinfo : EIATTR_CUDA_API_VERSION
	.align		4
        /*0000*/ 	.byte	0x04, 0x37
        /*0002*/ 	.short	(.L_7 - .L_6)
.L_6:
        /*0004*/ 	.word	0x00000080


	//----- nvinfo : EIATTR_PARAM_CBANK
	.align		4
.L_7:
        /*0008*/ 	.byte	0x04, 0x0a
        /*000a*/ 	.short	(.L_9 - .L_8)
	.align		4
.L_8:
        /*000c*/ 	.word	index@(.nv.constant0.triton_per_fused_add_expand_mul_neg_pow_select_sum_unsqueeze_31)
        /*0010*/ 	.short	0x0160
        /*0012*/ 	.short	0x0030


	//----- nvinfo : EIATTR_CBANK_PARAM_SIZE
	.align		4
.L_9:
        /*0014*/ 	.byte	0x03, 0x19
        /*0016*/ 	.short	0x0030


	//----- nvinfo : EIATTR_KPARAM_INFO
	.align		4
        /*0018*/ 	.byte	0x04, 0x17
        /*001a*/ 	.short	(.L_11 - .L_10)
.L_10:
        /*001c*/ 	.word	0x00000000
        /*0020*/ 	.short	0x0005
        /*0022*/ 	.short	0x0028
        /*0024*/ 	.byte	0x00, 0xf4, 0x21, 0x00


	//----- nvinfo : EIATTR_KPARAM_INFO
	.align		4
.L_11:
        /*0028*/ 	.byte	0x04, 0x17
        /*002a*/ 	.short	(.L_13 - .L_12)
.L_12:
        /*002c*/ 	.word	0x00000000
        /*0030*/ 	.short	0x0004
        /*0032*/ 	.short	0x0020
        /*0034*/ 	.byte	0x00, 0xf0, 0x11, 0x00


	//----- nvinfo : EIATTR_KPARAM_INFO
	.align		4
.L_13:
        /*0038*/ 	.byte	0x04, 0x17
        /*003a*/ 	.short	(.L_15 - .L_14)
.L_14:
        /*003c*/ 	.word	0x00000000
        /*0040*/ 	.short	0x0003
        /*0042*/ 	.short	0x0018
        /*0044*/ 	.byte	0x00, 0xf4, 0x21, 0x00


	//----- nvinfo : EIATTR_KPARAM_INFO
	.align		4
.L_15:
        /*0048*/ 	.byte	0x04, 0x17
        /*004a*/ 	.short	(.L_17 - .L_16)
.L_16:
        /*004c*/ 	.word	0x00000000
        /*0050*/ 	.short	0x0002
        /*0052*/ 	.short	0x0010
        /*0054*/ 	.byte	0x00, 0xf4, 0x21, 0x00


	//----- nvinfo : EIATTR_KPARAM_INFO
	.align		4
.L_17:
        /*0058*/ 	.byte	0x04, 0x17
        /*005a*/ 	.short	(.L_19 - .L_18)
.L_18:
        /*005c*/ 	.word	0x00000000
        /*0060*/ 	.short	0x0001
        /*0062*/ 	.short	0x0008
        /*0064*/ 	.byte	0x00, 0xf4, 0x21, 0x00


	//----- nvinfo : EIATTR_KPARAM_INFO
	.align		4
.L_19:
        /*0068*/ 	.byte	0x04, 0x17
        /*006a*/ 	.short	(.L_21 - .L_20)
.L_20:
        /*006c*/ 	.word	0x00000000
        /*0070*/ 	.short	0x0000
        /*0072*/ 	.short	0x0000
        /*0074*/ 	.byte	0x00, 0xf4, 0x21, 0x00


	//----- nvinfo : EIATTR_MAXREG_COUNT
	.align		4
.L_21:
        /*0078*/ 	.byte	0x03, 0x1b
        /*007a*/ 	.short	0x00ff


	//----- nvinfo : EIATTR_COOP_GROUP_MASK_REGIDS
	.align		4
        /*007c*/ 	.byte	0x04, 0x29
        /*007e*/ 	.short	(.L_23 - .L_22)


	//   ....[0]....
.L_22:
        /*0080*/ 	.word	0xffffffff


	//   ....[1]....
        /*0084*/ 	.word	0xffffffff


	//   ....[2]....
        /*0088*/ 	.word	0xffffffff


	//   ....[3]....
        /*008c*/ 	.word	0xffffffff


	//   ....[4]....
        /*0090*/ 	.word	0xffffffff


	//   ....[5]....
        /*0094*/ 	.word	0xffffffff


	//----- nvinfo : EIATTR_COOP_GROUP_INSTR_OFFSETS
	.align		4
.L_23:
        /*0098*/ 	.byte	0x04, 0x28
        /*009a*/ 	.short	(.L_25 - .L_24)


	//   ....[0]....
.L_24:
        /*009c*/ 	.word	0x00000110


	//   ....[1]....
        /*00a0*/ 	.word	0x00000130


	//   ....[2]....
        /*00a4*/ 	.word	0x00000150


	//   ....[3]....
        /*00a8*/ 	.word	0x00000170


	//   ....[4]....
        /*00ac*/ 	.word	0x00000190


	//   ....[5]....
        /*00b0*/ 	.word	0x00000230


	//----- nvinfo : EIATTR_EXIT_INSTR_OFFSETS
	.align		4
.L_25:
        /*00b4*/ 	.byte	0x04, 0x1c
        /*00b6*/ 	.short	(.L_27 - .L_26)


	//   ....[0]....
.L_26:
        /*00b8*/ 	.word	0x00000300


	//----- nvinfo : EIATTR_REQNTID
	.align		4
.L_27:
        /*00bc*/ 	.byte	0x04, 0x10
        /*00be*/ 	.short	(.L_29 - .L_28)
.L_28:
        /*00c0*/ 	.word	0x00000040
        /*00c4*/ 	.word	0x00000001
        /*00c8*/ 	.word	0x00000001
.L_29:


//--------------------- .nv.callgraph             --------------------------
	.section	.nv.callgraph,"",@"SHT_CUDA_CALLGRAPH"
	.align	4
	.sectionentsize	8
	.align		4
        /*0000*/ 	.word	0x00000000
	.align		4
        /*0004*/ 	.word	0xffffffff
	.align		4
        /*0008*/ 	.word	0x00000000
	.align		4
        /*000c*/ 	.word	0xfffffffe
	.align		4
        /*0010*/ 	.word	0x00000000
	.align		4
        /*0014*/ 	.word	0xfffffffd
	.align		4
        /*0018*/ 	.word	0x00000000
	.align		4
        /*001c*/ 	.word	0xfffffffc


//--------------------- .nv.rel.action            --------------------------
	.section	.nv.rel.action,"",@"SHT_CUDA_RELOCINFO"
	.align	8
	.sectionentsize	8
        /*0000*/ 	.byte	0x73, 0x00, 0x00, 0x00, 0x00, 0x00, 0x00, 0x00, 0x00, 0x00, 0x00, 0x11, 0x25, 0x00, 0x05, 0x36


//--------------------- .nv.constant0.triton_per_fused_add_expand_mul_neg_pow_select_sum_unsqueeze_31 --------------------------
	.section	.nv.constant0.triton_per_fused_add_expand_mul_neg_pow_select_sum_unsqueeze_31,"a",@progbits
	.sectionflags	@""
	.align	4
.nv.constant0.triton_per_fused_add_expand_mul_neg_pow_select_sum_unsqueeze_31:
	.zero		400


//--------------------- .text.triton_per_fused_add_expand_mul_neg_pow_select_sum_unsqueeze_31 --------------------------
	.section	.text.triton_per_fused_add_expand_mul_neg_pow_select_sum_unsqueeze_31,"ax",@progbits
	.sectionflags	@"SHF_BARRIERS=1"
	.sectioninfo	@"SHI_REGISTERS=19"
	.align	128
        .global         triton_per_fused_add_expand_mul_neg_pow_select_sum_unsqueeze_31
        .type           triton_per_fused_add_expand_mul_neg_pow_select_sum_unsqueeze_31,@function
        .size           triton_per_fused_add_expand_mul_neg_pow_select_sum_unsqueeze_31,(.L_x_1 - triton_per_fused_add_expand_mul_neg_pow_select_sum_unsqueeze_31)
        .other          triton_per_fused_add_expand_mul_neg_pow_select_sum_unsqueeze_31,@"STO_CUDA_ENTRY STV_DEFAULT"
triton_per_fused_add_expand_mul_neg_pow_select_sum_unsqueeze_31:
.text.triton_per_fused_add_expand_mul_neg_pow_select_sum_unsqueeze_31:
[----:B------:R-:W-:Y:S02]  /*0000*/  MOV R1, c[0x0][0x28] ;  /* 0x00000a0000017a02 */ /* 0x000fe40000000f00 */
[----:B------:R-:W0:Y:S01]  /*0010*/  S2R R16, SR_TID.X ;  /* 0x0000000000107919 */ /* 0x000e220000002100 */
[----:B------:R-:W-:Y:S01]  /*0020*/  MOV R3, 0x4 ;  /* 0x0000000400037802 */ /* 0x000fe20000000f00 */
[----:B------:R-:W-:Y:S01]  /*0030*/  ULDC.64 UR4, c[0x0][0x118] ;  /* 0x0000460000047ab9 */ /* 0x000fe20000000a00 */
[----:B0-----:R-:W-:-:S05]  /*0040*/  LOP3.LUT R2, R16, 0x3f, RZ, 0xc0, !PT ;  /* 0x0000003f10027812 */ /* 0x001fca00078ec0ff */
[----:B------:R-:W-:-:S04]  /*0050*/  IMAD.WIDE.U32 R4, R2, R3, c[0x0][0x168] ;  /* 0x00005a0002047625 */ /* 0x000fc800078e0003 */
[CC--:B------:R-:W-:Y:S02]  /*0060*/  IMAD.WIDE.U32 R6, R2.reuse, R3.reuse, c[0x0][0x170] ;  /* 0x00005c0002067625 */ /* 0x0c0fe400078e0003 */
[----:B------:R-:W2:Y:S04]  /*0070*/  LDG.E R4, [R4.64] ;  /* 0x0000000404047981 */ /* 0x000ea8000c1e1900 */
[----:B------:R-:W2:Y:S01]  /*0080*/  LDG.E R7, [R6.64+0xf00] ;  /* 0x000f000406077981 */ /* 0x000ea2000c1e1900 */
[----:B------:R-:W-:Y:S01]  /*0090*/  MOV R8, c[0x0][0x178] ;  /* 0x00005e0000087a02 */ /* 0x000fe20000000f00 */
[----:B------:R-:W-:Y:S01]  /*00a0*/  IMAD.WIDE.U32 R2, R2, R3, c[0x0][0x160] ;  /* 0x0000580002027625 */ /* 0x000fe200078e0003 */
[----:B------:R-:W-:-:S04]  /*00b0*/  MOV R9, c[0x0][0x17c] ;  /* 0x00005f0000097a02 */ /* 0x000fc80000000f00 */
[----:B------:R-:W3:Y:S04]  /*00c0*/  LDG.E R11, [R2.64] ;  /* 0x00000004020b7981 */ /* 0x000ee8000c1e1900 */
[----:B------:R0:W4:Y:S01]  /*00d0*/  LDG.E R8, [R8.64] ;  /* 0x0000000408087981 */ /* 0x000122000c1e1900 */
[C---:B------:R-:W-:Y:S02]  /*00e0*/  LOP3.LUT P0, RZ, R16.reuse, 0x1f, RZ, 0xc0, !PT ;  /* 0x0000001f10ff7812 */ /* 0x040fe4000780c0ff */
[----:B------:R-:W-:Y:S01]  /*00f0*/  ISETP.GE.AND P1, PT, R16, 0x2, PT ;  /* 0x000000021000780c */ /* 0x000fe20003f26270 */
[----:B--2---:R-:W-:-:S05]  /*0100*/  FMUL R0, R4, R7 ;  /* 0x0000000704007220 */ /* 0x004fca0000400000 */
[----:B------:R-:W1:Y:S02]  /*0110*/  SHFL.BFLY PT, R13, R0, 0x10, 0x1f ;  /* 0x0e001f00000d7f89 */ /* 0x000e6400000e0000 */
[----:B-1----:R-:W-:-:S05]  /*0120*/  FFMA R13, R4, R7, R13 ;  /* 0x00000007040d7223 */ /* 0x002fca000000000d */
[----:B------:R-:W1:Y:S02]  /*0130*/  SHFL.BFLY PT, R10, R13, 0x8, 0x1f ;  /* 0x0d001f000d0a7f89 */ /* 0x000e6400000e0000 */
[----:B-1----:R-:W-:-:S05]  /*0140*/  FADD R10, R13, R10 ;  /* 0x0000000a0d0a7221 */ /* 0x002fca0000000000 */
[----:B------:R-:W1:Y:S02]  /*0150*/  SHFL.BFLY PT, R5, R10, 0x4, 0x1f ;  /* 0x0c801f000a057f89 */ /* 0x000e6400000e0000 */
[----:B-1----:R-:W-:-:S05]  /*0160*/  FADD R5, R10, R5 ;  /* 0x000000050a057221 */ /* 0x002fca0000000000 */
[----:B------:R-:W1:Y:S02]  /*0170*/  SHFL.BFLY PT, R6, R5, 0x2, 0x1f ;  /* 0x0c401f0005067f89 */ /* 0x000e6400000e0000 */
[----:B-1----:R-:W-:-:S05]  /*0180*/  FADD R6, R5, R6 ;  /* 0x0000000605067221 */ /* 0x002fca0000000000 */
[----:B0-----:R-:W0:Y:S01]  /*0190*/  SHFL.BFLY PT, R9, R6, 0x1, 0x1f ;  /* 0x0c201f0006097f89 */ /* 0x001e2200000e0000 */
[----:B------:R-:W-:-:S04]  /*01a0*/  SHF.R.U32.HI R0, RZ, 0x3, R16 ;  /* 0x00000003ff007819 */ /* 0x000fc80000011610 */
[----:B------:R-:W-:Y:S01]  /*01b0*/  LOP3.LUT R12, R0, 0x4, RZ, 0xc0, !PT ;  /* 0x00000004000c7812 */ /* 0x000fe200078ec0ff */
[----:B0-----:R-:W-:-:S05]  /*01c0*/  FADD R9, R6, R9 ;  /* 0x0000000906097221 */ /* 0x001fca0000000000 */
[----:B------:R-:W-:Y:S04]  /*01d0*/  @!P0 STS [R12], R9 ;  /* 0x000000090c008388 */ /* 0x000fe80000000800 */
[----:B------:R-:W-:Y:S06]  /*01e0*/  BAR.SYNC.DEFER_BLOCKING 0x0 ;  /* 0x0000000000007b1d */ /* 0x000fec0000010000 */
[----:B------:R-:W0:Y:S01]  /*01f0*/  @!P1 LDS R14, [R16.X4] ;  /* 0x00000000100e9984 */ /* 0x000e220000004800 */
[----:B------:R-:W-:-:S04]  /*0200*/  LOP3.LUT R0, R16, 0x1, RZ, 0xc0, !PT ;  /* 0x0000000110007812 */ /* 0x000fc800078ec0ff */
[----:B------:R-:W-:-:S04]  /*0210*/  ISETP.NE.U32.AND P0, PT, R0, 0x1, PT ;  /* 0x000000010000780c */ /* 0x000fc80003f05070 */
[----:B------:R-:W-:Y:S01]  /*0220*/  ISETP.LT.AND P0, PT, R16, 0x2, P0 ;  /* 0x000000021000780c */ /* 0x000fe20000701270 */
[----:B0-----:R-:W0:Y:S02]  /*0230*/  SHFL.BFLY PT, R5, R14, 0x1, 0x1f ;  /* 0x0c201f000e057f89 */ /* 0x001e2400000e0000 */
[----:B0-----:R-:W-:-:S10]  /*0240*/  FADD R5, R14, R5 ;  /* 0x000000050e057221 */ /* 0x001fd40000000000 */
[----:B------:R-:W-:Y:S04]  /*0250*/  @P0 STS [R16.X4], R5 ;  /* 0x0000000510000388 */ /* 0x000fe80000004800 */
[----:B------:R-:W-:Y:S06]  /*0260*/  BAR.SYNC.DEFER_BLOCKING 0x0 ;  /* 0x0000000000007b1d */ /* 0x000fec0000010000 */
[----:B------:R-:W0:Y:S01]  /*0270*/  LDS R0, [RZ] ;  /* 0x00000000ff007984 */ /* 0x000e220000000800 */
[C---:B----4-:R-:W-:Y:S01]  /*0280*/  FADD R6, R8.reuse, R8 ;  /* 0x0000000808067221 */ /* 0x050fe20000000000 */
[----:B------:R-:W-:Y:S01]  /*0290*/  FMUL R9, R8, R8 ;  /* 0x0000000808097220 */ /* 0x000fe20000400000 */
[----:B------:R-:W-:-:S02]  /*02a0*/  FADD R7, R7, R7 ;  /* 0x0000000707077221 */ /* 0x000fc40000000000 */
[----:B---3--:R-:W-:Y:S01]  /*02b0*/  FFMA R6, R4, R6, R11 ;  /* 0x0000000604067223 */ /* 0x008fe2000000000b */
[----:B0-----:R-:W-:-:S04]  /*02c0*/  FFMA R0, R0, -2, RZ ;  /* 0xc000000000007823 */ /* 0x001fc800000000ff */
[----:B------:R-:W-:-:S04]  /*02d0*/  FMUL R9, R0, R9 ;  /* 0x0000000900097220 */ /* 0x000fc80000400000 */
[----:B------:R-:W-:-:S05]  /*02e0*/  FFMA R7, R9, R7, R6 ;  /* 0x0000000709077223 */ /* 0x000fca0000000006 */
[----:B------:R-:W-:Y:S01]  /*02f0*/  STG.E [R2.64], R7 ;  /* 0x0000000702007986 */ /* 0x000fe2000c101904 */
[----:B------:R-:W-:Y:S05]  /*0300*/  EXIT ;  /* 0x000000000000794d */ /* 0x000fea0003800000 */
.L_x_0:
[----:B------:R-:W-:-:S00]  /*0310*/  BRA `(.L_x_0) ;  /* 0xfffffff000007947 */ /* 0x000fc0000383ffff */
[----:B------:R-:W-:-:S00]  /*0320*/  NOP ;  /* 0x0000000000007918 */ /* 0x000fc00000000000 */
        /* <DEDUP_REMOVED lines=13> */
.L_x_1:


//--------------------- .nv.shared.triton_per_fused_add_expand_mul_neg_pow_select_sum_unsqueeze_31 --------------------------
	.section	.nv.shared.triton_per_fused_add_expand_mul_neg_pow_select_sum_unsqueeze_31,"aw",@nobits
	.sectionflags	@""
	.align	16
